//
// Generated by NVIDIA NVVM Compiler
//
// Compiler Build ID: CL-36424714
// Cuda compilation tools, release 13.0, V13.0.88
// Based on NVVM 20.0.0
//

.version 9.0
.target sm_100
.address_size 64

	// .globl	_Z6kernelPc
.extern .func  (.param .b32 func_retval0) vprintf
(
	.param .b64 vprintf_param_0,
	.param .b64 vprintf_param_1
)
;
.global .align 1 .b8 $str[32] = {37, 100, 32, 37, 100, 32, 116, 91, 37, 100, 93, 91, 37, 100, 93, 32, 45, 32, 116, 91, 37, 100, 93, 91, 37, 100, 93, 61, 37, 100, 10};

.visible .entry _Z6kernelPc(
	.param .u64 .ptr .align 1 _Z6kernelPc_param_0
)
{
	.local .align 8 .b8 	__local_depot0[32];
	.reg .b64 	%SP;
	.reg .b64 	%SPL;
	.reg .b16 	%rs<2>;
	.reg .b32 	%r<13>;
	.reg .b64 	%rd<9>;

	mov.u64 	%SPL, __local_depot0;
	cvta.local.u64 	%SP, %SPL;
	ld.param.u64 	%rd1, [_Z6kernelPc_param_0];
	cvta.to.global.u64 	%rd2, %rd1;
	add.u64 	%rd3, %SP, 0;
	add.u64 	%rd4, %SPL, 0;
	mov.u32 	%r1, %ctaid.x;
	mov.u32 	%r2, %ntid.x;
	mov.u32 	%r3, %tid.x;
	mad.lo.s32 	%r4, %r1, %r2, %r3;
	mov.u32 	%r5, %ctaid.y;
	mov.u32 	%r6, %ntid.y;
	mov.u32 	%r7, %tid.y;
	mad.lo.s32 	%r8, %r5, %r6, %r7;
	shl.b32 	%r9, %r8, 5;
	add.s32 	%r10, %r9, %r4;
	st.local.v2.u32 	[%rd4], {%r1, %r2};
	st.local.v2.u32 	[%rd4+8], {%r3, %r7};
	st.local.v2.u32 	[%rd4+16], {%r4, %r8};
	st.local.u32 	[%rd4+24], %r10;
	mov.u64 	%rd5, $str;
	cvta.global.u64 	%rd6, %rd5;
	{ // callseq 0, 0
	.param .b64 param0;
	st.param.b64 	[param0], %rd6;
	.param .b64 param1;
	st.param.b64 	[param1], %rd3;
	.param .b32 retval0;
	call.uni (retval0), 
	vprintf, 
	(
	param0, 
	param1
	);
	ld.param.b32 	%r11, [retval0];
	} // callseq 0
	cvt.s64.s32 	%rd7, %r4;
	add.s64 	%rd8, %rd2, %rd7;
	mov.b16 	%rs1, 65;
	st.global.u8 	[%rd8], %rs1;
	ret;

}


// ===== COMPILED SASS (sm_100) =====

	.target	sm_100

	.elftype	@"ET_EXEC"


//--------------------- .note.nv.tkinfo           --------------------------
	.section	.note.nv.tkinfo,"",@"SHT_NOTE"
	.sectionflags	@"SHF_NOTE_NV_TKINFO"
	.tkinfo
        /*0018*/ 	.word	0x00000002
        /*0030*/ 	.string	""
        /*0030*/ 	.string	"ptxas"
        /*0030*/ 	.string	"Cuda compilation tools, release 13.0, V13.0.88"
        /*0030*/ 	.string	"Build cuda_13.0.r13.0/compiler.36424714_0"
        /*0030*/ 	.string	"-arch sm_100 -m 64 "



//--------------------- .note.nv.cuinfo           --------------------------
	.section	.note.nv.cuinfo,"",@"SHT_NOTE"
	.sectionflags	@"SHF_NOTE_NV_CUINFO"
        /*0018*/ 	.short	0x0002
        /*001a*/ 	.short	0x0064
        /*001c*/ 	.short	0x0082
	.zero		2


//--------------------- .nv.info                  --------------------------
	.section	.nv.info,"",@"SHT_CUDA_INFO"
	.align	4


	//----- nvinfo : EIATTR_REGCOUNT
	.align		4
        /*0000*/ 	.byte	0x04, 0x2f
        /*0002*/ 	.short	(.L_2 - .L_1)
	.align		4
.L_1:
        /*0004*/ 	.word	index@(_Z6kernelPc)
        /*0008*/ 	.word	0x00000018


	//----- nvinfo : EIATTR_FRAME_SIZE
	.align		4
.L_2:
        /*000c*/ 	.byte	0x04, 0x11
        /*000e*/ 	.short	(.L_4 - .L_3)
	.align		4
.L_3:
        /*0010*/ 	.word	index@(_Z6kernelPc)
        /*0014*/ 	.word	0x00000020


	//----- nvinfo : EIATTR_MIN_STACK_SIZE
	.align		4
.L_4:
        /*0018*/ 	.byte	0x04, 0x12
        /*001a*/ 	.short	(.L_6 - .L_5)
	.align		4
.L_5:
        /*001c*/ 	.word	index@(_Z6kernelPc)
        /*0020*/ 	.word	0x00000020
.L_6:


//--------------------- .nv.compat                --------------------------
	.section	.nv.compat,"",@"SHT_CUDA_COMPAT_INFO"
	.align	4
        /*0000*/ 	.byte	0x02, 0x09, 0x00, 0x00, 0x02, 0x02, 0x01, 0x00, 0x02, 0x05, 0x05, 0x00, 0x03, 0x07, 0x01, 0x01
        /*0010*/ 	.byte	0x02, 0x03, 0x00, 0x00, 0x02, 0x06, 0x01, 0x00, 0x04, 0x0b, 0x08, 0x00, 0x09, 0x00, 0x00, 0x00
        /*0020*/ 	.byte	0x00, 0x00, 0x00, 0x00


//--------------------- .nv.info._Z6kernelPc      --------------------------
	.section	.nv.info._Z6kernelPc,"",@"SHT_CUDA_INFO"
	.sectionflags	@""
	.align	4


	//----- nvinfo : EIATTR_CUDA_API_VERSION
	.align		4
        /*0000*/ 	.byte	0x04, 0x37
        /*0002*/ 	.short	(.L_8 - .L_7)
.L_7:
        /*0004*/ 	.word	0x00000082


	//----- nvinfo : EIATTR_KPARAM_INFO
	.align		4
.L_8:
        /*0008*/ 	.byte	0x04, 0x17
        /*000a*/ 	.short	(.L_10 - .L_9)
.L_9:
        /*000c*/ 	.word	0x00000000
        /*0010*/ 	.short	0x0000
        /*0012*/ 	.short	0x0000
        /*0014*/ 	.byte	0x00, 0xf5, 0x21, 0x00


	//----- nvinfo : EIATTR_SPARSE_MMA_MASK
	.align		4
.L_10:
        /*0018*/ 	.byte	0x03, 0x50
        /*001a*/ 	.short	0x0000


	//----- nvinfo : EIATTR_MAXREG_COUNT
	.align		4
        /*001c*/ 	.byte	0x03, 0x1b
        /*001e*/ 	.short	0x00ff


	//----- nvinfo : EIATTR_EXTERNS
	.align		4
        /*0020*/ 	.byte	0x04, 0x0f
        /*0022*/ 	.short	(.L_12 - .L_11)


	//   ....[0]....
	.align		4
.L_11:
        /*0024*/ 	.word	index@(vprintf)


	//----- nvinfo : EIATTR_MERCURY_ISA_VERSION
	.align		4
.L_12:
        /*0028*/ 	.byte	0x03, 0x5f
        /*002a*/ 	.short	0x0101


	//----- nvinfo : EIATTR_VRC_CTA_INIT_COUNT
	.align		4
        /*002c*/ 	.byte	0x02, 0x4a
	.zero		1
	.zero		1


	//----- nvinfo : EIATTR_SYSCALL_OFFSETS
	.align		4
        /*0030*/ 	.byte	0x04, 0x46
        /*0032*/ 	.short	(.L_14 - .L_13)


	//   ....[0]....
.L_13:
        /*0034*/ 	.word	0x000001a0


	//----- nvinfo : EIATTR_EXIT_INSTR_OFFSETS
	.align		4
.L_14:
        /*0038*/ 	.byte	0x04, 0x1c
        /*003a*/ 	.short	(.L_16 - .L_15)


	//   ....[0]....
.L_15:
        /*003c*/ 	.word	0x00000210


	//----- nvinfo : EIATTR_CBANK_PARAM_SIZE
	.align		4
.L_16:
        /*0040*/ 	.byte	0x03, 0x19
        /*0042*/ 	.short	0x0008


	//----- nvinfo : EIATTR_PARAM_CBANK
	.align		4
        /*0044*/ 	.byte	0x04, 0x0a
        /*0046*/ 	.short	(.L_18 - .L_17)
	.align		4
.L_17:
        /*0048*/ 	.word	index@(.nv.constant0._Z6kernelPc)
        /*004c*/ 	.short	0x0380
        /*004e*/ 	.short	0x0008


	//----- nvinfo : EIATTR_SW_WAR
	.align		4
.L_18:
        /*0050*/ 	.byte	0x04, 0x36
        /*0052*/ 	.short	(.L_20 - .L_19)
.L_19:
        /*0054*/ 	.word	0x00000008
.L_20:


//--------------------- .nv.callgraph             --------------------------
	.section	.nv.callgraph,"",@"SHT_CUDA_CALLGRAPH"
	.align	4
	.sectionentsize	8
	.align		4
        /*0000*/ 	.word	0x00000000
	.align		4
        /*0004*/ 	.word	0xffffffff
	.align		4
        /*0008*/ 	.word	index@(_Z6kernelPc)
	.align		4
        /*000c*/ 	.word	index@(vprintf)
	.align		4
        /*0010*/ 	.word	0x00000000
	.align		4
        /*0014*/ 	.word	0xfffffffe
	.align		4
        /*0018*/ 	.word	0x00000000
	.align		4
        /*001c*/ 	.word	0xfffffffd
	.align		4
        /*0020*/ 	.word	0x00000000
	.align		4
        /*0024*/ 	.word	0xfffffffc


//--------------------- .nv.constant4             --------------------------
	.section	.nv.constant4,"a",@progbits
	.align	8
	.align		8
.nv.constant4:
        /*0000*/ 	.dword	vprintf
	.align		8
        /*0008*/ 	.dword	$str


//--------------------- .text._Z6kernelPc         --------------------------
	.section	.text._Z6kernelPc,"ax",@progbits
	.align	128
        .global         _Z6kernelPc
        .type           _Z6kernelPc,@function
        .size           _Z6kernelPc,(.L_x_2 - _Z6kernelPc)
        .other          _Z6kernelPc,@"STO_CUDA_ENTRY STV_DEFAULT"
_Z6kernelPc:
.text._Z6kernelPc:
[----:B------:R-:W0:Y:S01]  /*0000*/  LDC R1, c[0x0][0x37c] ;  /* 0x0000df00ff017b82 */ /* 0x000e220000000800 */
[----:B------:R-:W1:Y:S01]  /*0010*/  S2R R10, SR_CTAID.X ;  /* 0x00000000000a7919 */ /* 0x000e620000002500 */
[----:B------:R-:W2:Y:S06]  /*0020*/  LDCU UR5, c[0x0][0x2fc] ;  /* 0x00005f80ff0577ac */ /* 0x000eac0008000800 */
[----:B------:R-:W1:Y:S01]  /*0030*/  LDC R11, c[0x0][0x360] ;  /* 0x0000d800ff0b7b82 */ /* 0x000e620000000800 */
[----:B------:R-:W-:Y:S01]  /*0040*/  MOV R8, 0x0 ;  /* 0x0000000000087802 */ /* 0x000fe20000000f00 */
[----:B------:R-:W3:Y:S01]  /*0050*/  S2R R4, SR_TID.X ;  /* 0x0000000000047919 */ /* 0x000ee20000002100 */
[----:B0-----:R-:W-:Y:S01]  /*0060*/  VIADD R1, R1, 0xffffffe0 ;  /* 0xffffffe001017836 */ /* 0x001fe20000000000 */
[----:B------:R-:W0:Y:S01]  /*0070*/  LDCU.64 UR6, c[0x4][0x8] ;  /* 0x01000100ff0677ac */ /* 0x000e220008000a00 */
[----:B------:R-:W4:Y:S03]  /*0080*/  S2R R5, SR_TID.Y ;  /* 0x0000000000057919 */ /* 0x000f260000002200 */
[----:B------:R-:W5:Y:S01]  /*0090*/  S2UR UR4, SR_CTAID.Y ;  /* 0x00000000000479c3 */ /* 0x000f620000002600 */
[----:B------:R-:W0:Y:S07]  /*00a0*/  LDCU.64 UR36, c[0x0][0x358] ;  /* 0x00006b00ff2477ac */ /* 0x000e2e0008000a00 */
[----:B------:R-:W5:Y:S08]  /*00b0*/  LDC R0, c[0x0][0x364] ;  /* 0x0000d900ff007b82 */ /* 0x000f700000000800 */
[----:B------:R-:W0:Y:S01]  /*00c0*/  LDC.64 R8, c[0x4][R8] ;  /* 0x0100000008087b82 */ /* 0x000e220000000a00 */
[----:B-1----:R-:W-:Y:S01]  /*00d0*/  STL.64 [R1], R10 ;  /* 0x0000000a01007387 */ /* 0x002fe20000100a00 */
[----:B---3--:R-:W-:-:S03]  /*00e0*/  IMAD R2, R10, R11, R4 ;  /* 0x0000000b0a027224 */ /* 0x008fc600078e0204 */
[----:B----4-:R0:W-:Y:S01]  /*00f0*/  STL.64 [R1+0x8], R4 ;  /* 0x0000080401007387 */ /* 0x0101e20000100a00 */
[----:B-----5:R-:W-:Y:S01]  /*0100*/  IMAD R3, R0, UR4, R5 ;  /* 0x0000000400037c24 */ /* 0x020fe2000f8e0205 */
[----:B------:R-:W1:Y:S03]  /*0110*/  LDCU UR4, c[0x0][0x2f8] ;  /* 0x00005f00ff0477ac */ /* 0x000e660008000800 */
[----:B------:R-:W-:Y:S01]  /*0120*/  IMAD R0, R3, 0x20, R2 ;  /* 0x0000002003007824 */ /* 0x000fe200078e0202 */
[----:B------:R3:W-:Y:S04]  /*0130*/  STL.64 [R1+0x10], R2 ;  /* 0x0000100201007387 */ /* 0x0007e80000100a00 */
[----:B------:R3:W-:Y:S01]  /*0140*/  STL [R1+0x18], R0 ;  /* 0x0000180001007387 */ /* 0x0007e20000100800 */
[----:B0-----:R-:W-:Y:S01]  /*0150*/  IMAD.U32 R4, RZ, RZ, UR6 ;  /* 0x00000006ff047e24 */ /* 0x001fe2000f8e00ff */
[----:B------:R-:W-:-:S02]  /*0160*/  MOV R5, UR7 ;  /* 0x0000000700057c02 */ /* 0x000fc40008000f00 */
[----:B-1----:R-:W-:-:S05]  /*0170*/  IADD3 R6, P0, PT, R1, UR4, RZ ;  /* 0x0000000401067c10 */ /* 0x002fca000ff1e0ff */
[----:B--23--:R-:W-:-:S08]  /*0180*/  IMAD.X R7, RZ, RZ, UR5, P0 ;  /* 0x00000005ff077e24 */ /* 0x00cfd000080e06ff */
[----:B------:R-:W-:-:S07]  /*0190*/  LEPC R20, `(.L_x_0) ;  /* 0x000000001014794e */ /* 0x000fce0000000000 */
[----:B------:R-:W-:Y:S05]  /*01a0*/  CALL.ABS.NOINC R8 ;  /* 0x0000000008007343 */ /* 0x000fea0003c00000 */
.L_x_0:
[----:B------:R-:W0:Y:S01]  /*01b0*/  LDCU.64 UR4, c[0x0][0x380] ;  /* 0x00007000ff0477ac */ /* 0x000e220008000a00 */
[----:B------:R-:W-:Y:S01]  /*01c0*/  HFMA2 R0, -RZ, RZ, 0, 3.874301910400390625e-06 ;  /* 0x00000041ff007431 */ /* 0x000fe200000001ff */
[----:B0-----:R-:W-:-:S04]  /*01d0*/  IADD3 R4, P0, PT, R2, UR4, RZ ;  /* 0x0000000402047c10 */ /* 0x001fc8000ff1e0ff */
[----:B------:R-:W-:Y:S02]  /*01e0*/  LEA.HI.X.SX32 R5, R2, UR5, 0x1, P0 ;  /* 0x0000000502057c11 */ /* 0x000fe400080f0eff */
[----:B------:R-:W-:-:S05]  /*01f0*/  PRMT R2, R0, 0x7610, R2 ;  /* 0x0000761000027816 */ /* 0x000fca0000000002 */
[----:B------:R-:W-:Y:S01]  /*0200*/  STG.E.U8 desc[UR36][R4.64], R2 ;  /* 0x0000000204007986 */ /* 0x000fe2000c101124 */
[----:B------:R-:W-:Y:S05]  /*0210*/  EXIT ;  /* 0x000000000000794d */ /* 0x000fea0003800000 */
.L_x_1:
[----:B------:R-:W-:-:S00]  /*0220*/  BRA `(.L_x_1) ;  /* 0xfffffffc00fc7947 */ /* 0x000fc0000383ffff */
[----:B------:R-:W-:-:S00]  /*0230*/  NOP ;  /* 0x0000000000007918 */ /* 0x000fc00000000000 */
        /* <DEDUP_REMOVED lines=12> */
.L_x_2:


//--------------------- .nv.global.init           --------------------------
	.section	.nv.global.init,"aw",@progbits
.nv.global.init:
	.type		$str,@object
	.size		$str,(.L_0 - $str)
$str:
        /*0000*/ 	.byte	0x25, 0x64, 0x20, 0x25, 0x64, 0x20, 0x74, 0x5b, 0x25, 0x64, 0x5d, 0x5b, 0x25, 0x64, 0x5d, 0x20
        /*0010*/ 	.byte	0x2d, 0x20, 0x74, 0x5b, 0x25, 0x64, 0x5d, 0x5b, 0x25, 0x64, 0x5d, 0x3d, 0x25, 0x64, 0x0a, 0x00
.L_0:


//--------------------- .nv.shared.reserved.0     --------------------------
	.section	.nv.shared.reserved.0,"aw",@nobits
	.weak		__nv_reservedSMEM_offset_0_alias
	.size		__nv_reservedSMEM_offset_0_alias, 0, 64
	.other		__nv_reservedSMEM_offset_0_alias,@"STO_CUDA_RESERVED_SHARED STV_DEFAULT"
__nv_reservedSMEM_offset_0_alias:
	.zero		0
	.zero		64


//--------------------- .nv.constant0._Z6kernelPc --------------------------
	.section	.nv.constant0._Z6kernelPc,"a",@progbits
	.sectionflags	@""
	.align	4
.nv.constant0._Z6kernelPc:
	.zero		904


//--------------------- SYMBOLS --------------------------

	.type		.nv.reservedSmem.offset0,@object
	.size		.nv.reservedSmem.offset0,0x4
	.type		vprintf,@function
